//
// Generated by NVIDIA NVVM Compiler
//
// Compiler Build ID: CL-36424714
// Cuda compilation tools, release 13.0, V13.0.88
// Based on NVVM 20.0.0
//

.version 9.0
.target sm_100
.address_size 64

	// .globl	_Z12MatMulKernel6MatrixS_S_Py
// _ZZ12MatMulKernel6MatrixS_S_PyE2As has been demoted
// _ZZ12MatMulKernel6MatrixS_S_PyE2Bs has been demoted

.visible .entry _Z12MatMulKernel6MatrixS_S_Py(
	.param .align 8 .b8 _Z12MatMulKernel6MatrixS_S_Py_param_0[24],
	.param .align 8 .b8 _Z12MatMulKernel6MatrixS_S_Py_param_1[24],
	.param .align 8 .b8 _Z12MatMulKernel6MatrixS_S_Py_param_2[24],
	.param .u64 .ptr .align 1 _Z12MatMulKernel6MatrixS_S_Py_param_3
)
{
	.reg .pred 	%p<8>;
	.reg .b32 	%r<84>;
	.reg .b32 	%f<137>;
	.reg .b64 	%rd<79>;
	// demoted variable
	.shared .align 4 .b8 _ZZ12MatMulKernel6MatrixS_S_PyE2As[100];
	// demoted variable
	.shared .align 4 .b8 _ZZ12MatMulKernel6MatrixS_S_PyE2Bs[100];
	ld.param.u64 	%rd7, [_Z12MatMulKernel6MatrixS_S_Py_param_2+16];
	ld.param.u32 	%r43, [_Z12MatMulKernel6MatrixS_S_Py_param_2+8];
	ld.param.u64 	%rd6, [_Z12MatMulKernel6MatrixS_S_Py_param_1+16];
	ld.param.u32 	%r40, [_Z12MatMulKernel6MatrixS_S_Py_param_1+8];
	ld.param.u64 	%rd5, [_Z12MatMulKernel6MatrixS_S_Py_param_0+16];
	ld.param.u32 	%r37, [_Z12MatMulKernel6MatrixS_S_Py_param_0+8];
	ld.param.v2.u32 	{%r35, %r36}, [_Z12MatMulKernel6MatrixS_S_Py_param_0];
	mov.u32 	%r1, %ctaid.y;
	mov.u32 	%r2, %ctaid.x;
	mov.u32 	%r3, %tid.y;
	mov.u32 	%r4, %tid.x;
	// begin inline asm
	mov.u64 	%rd9, %clock64;
	// end inline asm
	mul.hi.s32 	%r44, %r35, 1717986919;
	shr.u32 	%r45, %r44, 31;
	shr.s32 	%r46, %r44, 1;
	add.s32 	%r5, %r46, %r45;
	setp.lt.s32 	%p1, %r35, 5;
	mov.f32 	%f136, 0f00000000;
	@%p1 bra 	$L__BB0_9;
	cvta.to.global.u64 	%rd2, %rd5;
	mul.lo.s32 	%r6, %r37, %r1;
	mad.lo.s32 	%r48, %r37, %r3, %r4;
	cvt.s64.s32 	%rd3, %r48;
	mul.lo.s32 	%r49, %r3, 20;
	mov.u32 	%r50, _ZZ12MatMulKernel6MatrixS_S_PyE2As;
	add.s32 	%r8, %r50, %r49;
	shl.b32 	%r51, %r4, 2;
	add.s32 	%r9, %r8, %r51;
	mad.lo.s32 	%r52, %r40, %r3, %r4;
	cvt.s64.s32 	%rd4, %r52;
	mov.u32 	%r53, _ZZ12MatMulKernel6MatrixS_S_PyE2Bs;
	add.s32 	%r11, %r53, %r51;
	add.s32 	%r10, %r11, %r49;
	add.s32 	%r54, %r5, -1;
	setp.lt.u32 	%p2, %r54, 3;
	mov.f32 	%f136, 0f00000000;
	mov.b32 	%r83, 0;
	@%p2 bra 	$L__BB0_4;
	and.b32  	%r55, %r5, 536870908;
	neg.s32 	%r81, %r55;
	mad.lo.s32 	%r80, %r6, 5, 10;
	add.s32 	%r56, %r40, %r2;
	mul.lo.s32 	%r79, %r56, 5;
	mul.lo.s32 	%r76, %r2, 5;
	mad.lo.s32 	%r78, %r40, 10, %r76;
	mad.lo.s32 	%r77, %r40, 15, %r76;
	mov.f32 	%f136, 0f00000000;
$L__BB0_3:
	.pragma "nounroll";
	and.b32  	%r83, %r5, 536870908;
	add.s32 	%r57, %r80, -10;
	cvt.s64.s32 	%rd10, %r57;
	cvt.s64.s32 	%rd11, %r76;
	add.s64 	%rd12, %rd10, %rd3;
	shl.b64 	%rd13, %rd12, 2;
	add.s64 	%rd14, %rd2, %rd13;
	ld.global.f32 	%f14, [%rd14];
	st.shared.f32 	[%r9], %f14;
	add.s64 	%rd15, %rd11, %rd4;
	cvta.to.global.u64 	%rd16, %rd6;
	shl.b64 	%rd17, %rd15, 2;
	add.s64 	%rd18, %rd16, %rd17;
	ld.global.f32 	%f15, [%rd18];
	st.shared.f32 	[%r10], %f15;
	bar.sync 	0;
	ld.shared.f32 	%f16, [%r8];
	ld.shared.f32 	%f17, [%r11];
	fma.rn.f32 	%f18, %f16, %f17, %f136;
	ld.shared.f32 	%f19, [%r8+4];
	ld.shared.f32 	%f20, [%r11+20];
	fma.rn.f32 	%f21, %f19, %f20, %f18;
	ld.shared.f32 	%f22, [%r8+8];
	ld.shared.f32 	%f23, [%r11+40];
	fma.rn.f32 	%f24, %f22, %f23, %f21;
	ld.shared.f32 	%f25, [%r8+12];
	ld.shared.f32 	%f26, [%r11+60];
	fma.rn.f32 	%f27, %f25, %f26, %f24;
	ld.shared.f32 	%f28, [%r8+16];
	ld.shared.f32 	%f29, [%r11+80];
	fma.rn.f32 	%f30, %f28, %f29, %f27;
	bar.sync 	0;
	add.s32 	%r58, %r80, -5;
	cvt.s64.s32 	%rd19, %r58;
	cvt.s64.s32 	%rd20, %r79;
	add.s64 	%rd21, %rd19, %rd3;
	shl.b64 	%rd22, %rd21, 2;
	add.s64 	%rd23, %rd2, %rd22;
	ld.global.f32 	%f31, [%rd23];
	st.shared.f32 	[%r9], %f31;
	add.s64 	%rd24, %rd20, %rd4;
	shl.b64 	%rd25, %rd24, 2;
	add.s64 	%rd26, %rd16, %rd25;
	ld.global.f32 	%f32, [%rd26];
	st.shared.f32 	[%r10], %f32;
	bar.sync 	0;
	ld.shared.f32 	%f33, [%r8];
	ld.shared.f32 	%f34, [%r11];
	fma.rn.f32 	%f35, %f33, %f34, %f30;
	ld.shared.f32 	%f36, [%r8+4];
	ld.shared.f32 	%f37, [%r11+20];
	fma.rn.f32 	%f38, %f36, %f37, %f35;
	ld.shared.f32 	%f39, [%r8+8];
	ld.shared.f32 	%f40, [%r11+40];
	fma.rn.f32 	%f41, %f39, %f40, %f38;
	ld.shared.f32 	%f42, [%r8+12];
	ld.shared.f32 	%f43, [%r11+60];
	fma.rn.f32 	%f44, %f42, %f43, %f41;
	ld.shared.f32 	%f45, [%r8+16];
	ld.shared.f32 	%f46, [%r11+80];
	fma.rn.f32 	%f47, %f45, %f46, %f44;
	bar.sync 	0;
	add.s32 	%r59, %r80, 5;
	cvt.s64.s32 	%rd27, %r80;
	cvt.s64.s32 	%rd28, %r78;
	add.s64 	%rd29, %rd27, %rd3;
	shl.b64 	%rd30, %rd29, 2;
	add.s64 	%rd31, %rd2, %rd30;
	ld.global.f32 	%f48, [%rd31];
	st.shared.f32 	[%r9], %f48;
	add.s64 	%rd32, %rd28, %rd4;
	shl.b64 	%rd33, %rd32, 2;
	add.s64 	%rd34, %rd16, %rd33;
	ld.global.f32 	%f49, [%rd34];
	st.shared.f32 	[%r10], %f49;
	bar.sync 	0;
	ld.shared.f32 	%f50, [%r8];
	ld.shared.f32 	%f51, [%r11];
	fma.rn.f32 	%f52, %f50, %f51, %f47;
	ld.shared.f32 	%f53, [%r8+4];
	ld.shared.f32 	%f54, [%r11+20];
	fma.rn.f32 	%f55, %f53, %f54, %f52;
	ld.shared.f32 	%f56, [%r8+8];
	ld.shared.f32 	%f57, [%r11+40];
	fma.rn.f32 	%f58, %f56, %f57, %f55;
	ld.shared.f32 	%f59, [%r8+12];
	ld.shared.f32 	%f60, [%r11+60];
	fma.rn.f32 	%f61, %f59, %f60, %f58;
	ld.shared.f32 	%f62, [%r8+16];
	ld.shared.f32 	%f63, [%r11+80];
	fma.rn.f32 	%f64, %f62, %f63, %f61;
	bar.sync 	0;
	cvt.s64.s32 	%rd35, %r59;
	cvt.s64.s32 	%rd36, %r77;
	add.s64 	%rd37, %rd35, %rd3;
	shl.b64 	%rd38, %rd37, 2;
	add.s64 	%rd39, %rd2, %rd38;
	ld.global.f32 	%f65, [%rd39];
	st.shared.f32 	[%r9], %f65;
	add.s64 	%rd40, %rd36, %rd4;
	shl.b64 	%rd41, %rd40, 2;
	add.s64 	%rd42, %rd16, %rd41;
	ld.global.f32 	%f66, [%rd42];
	st.shared.f32 	[%r10], %f66;
	bar.sync 	0;
	ld.shared.f32 	%f67, [%r8];
	ld.shared.f32 	%f68, [%r11];
	fma.rn.f32 	%f69, %f67, %f68, %f64;
	ld.shared.f32 	%f70, [%r8+4];
	ld.shared.f32 	%f71, [%r11+20];
	fma.rn.f32 	%f72, %f70, %f71, %f69;
	ld.shared.f32 	%f73, [%r8+8];
	ld.shared.f32 	%f74, [%r11+40];
	fma.rn.f32 	%f75, %f73, %f74, %f72;
	ld.shared.f32 	%f76, [%r8+12];
	ld.shared.f32 	%f77, [%r11+60];
	fma.rn.f32 	%f78, %f76, %f77, %f75;
	ld.shared.f32 	%f79, [%r8+16];
	ld.shared.f32 	%f80, [%r11+80];
	fma.rn.f32 	%f136, %f79, %f80, %f78;
	bar.sync 	0;
	add.s32 	%r81, %r81, 4;
	add.s32 	%r80, %r80, 20;
	mul.lo.s32 	%r60, %r40, 20;
	add.s32 	%r79, %r79, %r60;
	add.s32 	%r78, %r78, %r60;
	add.s32 	%r77, %r77, %r60;
	add.s32 	%r76, %r76, %r60;
	setp.ne.s32 	%p3, %r81, 0;
	@%p3 bra 	$L__BB0_3;
$L__BB0_4:
	and.b32  	%r32, %r5, 3;
	setp.eq.s32 	%p4, %r32, 0;
	@%p4 bra 	$L__BB0_9;
	setp.eq.s32 	%p5, %r32, 1;
	@%p5 bra 	$L__BB0_7;
	mad.lo.s32 	%r61, %r37, %r1, %r83;
	mul.lo.s32 	%r62, %r61, 5;
	cvt.s64.s32 	%rd43, %r62;
	mad.lo.s32 	%r63, %r83, %r40, %r2;
	mul.lo.s32 	%r64, %r63, 5;
	cvt.s64.s32 	%rd44, %r64;
	add.s64 	%rd45, %rd43, %rd3;
	shl.b64 	%rd46, %rd45, 2;
	add.s64 	%rd47, %rd2, %rd46;
	ld.global.f32 	%f82, [%rd47];
	st.shared.f32 	[%r9], %f82;
	add.s64 	%rd48, %rd44, %rd4;
	cvta.to.global.u64 	%rd49, %rd6;
	shl.b64 	%rd50, %rd48, 2;
	add.s64 	%rd51, %rd49, %rd50;
	ld.global.f32 	%f83, [%rd51];
	st.shared.f32 	[%r10], %f83;
	bar.sync 	0;
	ld.shared.f32 	%f84, [%r8];
	ld.shared.f32 	%f85, [%r11];
	fma.rn.f32 	%f86, %f84, %f85, %f136;
	ld.shared.f32 	%f87, [%r8+4];
	ld.shared.f32 	%f88, [%r11+20];
	fma.rn.f32 	%f89, %f87, %f88, %f86;
	ld.shared.f32 	%f90, [%r8+8];
	ld.shared.f32 	%f91, [%r11+40];
	fma.rn.f32 	%f92, %f90, %f91, %f89;
	ld.shared.f32 	%f93, [%r8+12];
	ld.shared.f32 	%f94, [%r11+60];
	fma.rn.f32 	%f95, %f93, %f94, %f92;
	ld.shared.f32 	%f96, [%r8+16];
	ld.shared.f32 	%f97, [%r11+80];
	fma.rn.f32 	%f98, %f96, %f97, %f95;
	bar.sync 	0;
	add.s32 	%r65, %r62, 5;
	cvt.s64.s32 	%rd52, %r65;
	add.s32 	%r66, %r63, %r40;
	mul.lo.s32 	%r67, %r66, 5;
	cvt.s64.s32 	%rd53, %r67;
	add.s64 	%rd54, %rd52, %rd3;
	shl.b64 	%rd55, %rd54, 2;
	add.s64 	%rd56, %rd2, %rd55;
	ld.global.f32 	%f99, [%rd56];
	st.shared.f32 	[%r9], %f99;
	add.s64 	%rd57, %rd53, %rd4;
	shl.b64 	%rd58, %rd57, 2;
	add.s64 	%rd59, %rd49, %rd58;
	ld.global.f32 	%f100, [%rd59];
	st.shared.f32 	[%r10], %f100;
	bar.sync 	0;
	ld.shared.f32 	%f101, [%r8];
	ld.shared.f32 	%f102, [%r11];
	fma.rn.f32 	%f103, %f101, %f102, %f98;
	ld.shared.f32 	%f104, [%r8+4];
	ld.shared.f32 	%f105, [%r11+20];
	fma.rn.f32 	%f106, %f104, %f105, %f103;
	ld.shared.f32 	%f107, [%r8+8];
	ld.shared.f32 	%f108, [%r11+40];
	fma.rn.f32 	%f109, %f107, %f108, %f106;
	ld.shared.f32 	%f110, [%r8+12];
	ld.shared.f32 	%f111, [%r11+60];
	fma.rn.f32 	%f112, %f110, %f111, %f109;
	ld.shared.f32 	%f113, [%r8+16];
	ld.shared.f32 	%f114, [%r11+80];
	fma.rn.f32 	%f136, %f113, %f114, %f112;
	bar.sync 	0;
	add.s32 	%r83, %r83, 2;
$L__BB0_7:
	and.b32  	%r68, %r5, 1;
	setp.eq.b32 	%p6, %r68, 1;
	not.pred 	%p7, %p6;
	@%p7 bra 	$L__BB0_9;
	mad.lo.s32 	%r69, %r37, %r1, %r83;
	mul.lo.s32 	%r70, %r69, 5;
	cvt.s64.s32 	%rd60, %r70;
	mad.lo.s32 	%r71, %r83, %r40, %r2;
	mul.lo.s32 	%r72, %r71, 5;
	cvt.s64.s32 	%rd61, %r72;
	add.s64 	%rd62, %rd60, %rd3;
	shl.b64 	%rd63, %rd62, 2;
	add.s64 	%rd64, %rd2, %rd63;
	ld.global.f32 	%f115, [%rd64];
	st.shared.f32 	[%r9], %f115;
	add.s64 	%rd65, %rd61, %rd4;
	cvta.to.global.u64 	%rd66, %rd6;
	shl.b64 	%rd67, %rd65, 2;
	add.s64 	%rd68, %rd66, %rd67;
	ld.global.f32 	%f116, [%rd68];
	st.shared.f32 	[%r10], %f116;
	bar.sync 	0;
	ld.shared.f32 	%f117, [%r8];
	ld.shared.f32 	%f118, [%r11];
	fma.rn.f32 	%f119, %f117, %f118, %f136;
	ld.shared.f32 	%f120, [%r8+4];
	ld.shared.f32 	%f121, [%r11+20];
	fma.rn.f32 	%f122, %f120, %f121, %f119;
	ld.shared.f32 	%f123, [%r8+8];
	ld.shared.f32 	%f124, [%r11+40];
	fma.rn.f32 	%f125, %f123, %f124, %f122;
	ld.shared.f32 	%f126, [%r8+12];
	ld.shared.f32 	%f127, [%r11+60];
	fma.rn.f32 	%f128, %f126, %f127, %f125;
	ld.shared.f32 	%f129, [%r8+16];
	ld.shared.f32 	%f130, [%r11+80];
	fma.rn.f32 	%f136, %f129, %f130, %f128;
	bar.sync 	0;
$L__BB0_9:
	ld.param.u64 	%rd78, [_Z12MatMulKernel6MatrixS_S_Py_param_3];
	mad.lo.s32 	%r73, %r43, %r1, %r2;
	mul.lo.s32 	%r74, %r73, 5;
	cvt.s64.s32 	%rd70, %r74;
	cvta.to.global.u64 	%rd71, %rd7;
	cvta.to.global.u64 	%rd72, %rd78;
	mad.lo.s32 	%r75, %r43, %r3, %r4;
	cvt.s64.s32 	%rd73, %r75;
	add.s64 	%rd74, %rd70, %rd73;
	shl.b64 	%rd75, %rd74, 2;
	add.s64 	%rd76, %rd71, %rd75;
	st.global.f32 	[%rd76], %f136;
	// begin inline asm
	mov.u64 	%rd69, %clock64;
	// end inline asm
	sub.s64 	%rd77, %rd69, %rd9;
	st.global.u64 	[%rd72], %rd77;
	ret;

}


// ===== COMPILED SASS (sm_100) =====

	.target	sm_100

	.elftype	@"ET_EXEC"


//--------------------- .note.nv.tkinfo           --------------------------
	.section	.note.nv.tkinfo,"",@"SHT_NOTE"
	.sectionflags	@"SHF_NOTE_NV_TKINFO"
	.tkinfo
        /*0018*/ 	.word	0x00000002
        /*0030*/ 	.string	""
        /*0030*/ 	.string	"ptxas"
        /*0030*/ 	.string	"Cuda compilation tools, release 13.0, V13.0.88"
        /*0030*/ 	.string	"Build cuda_13.0.r13.0/compiler.36424714_0"
        /*0030*/ 	.string	"-arch sm_100 -m 64 "



//--------------------- .note.nv.cuinfo           --------------------------
	.section	.note.nv.cuinfo,"",@"SHT_NOTE"
	.sectionflags	@"SHF_NOTE_NV_CUINFO"
        /*0018*/ 	.short	0x0002
        /*001a*/ 	.short	0x0064
        /*001c*/ 	.short	0x0082
	.zero		2


//--------------------- .nv.info                  --------------------------
	.section	.nv.info,"",@"SHT_CUDA_INFO"
	.align	4


	//----- nvinfo : EIATTR_REGCOUNT
	.align		4
        /*0000*/ 	.byte	0x04, 0x2f
        /*0002*/ 	.short	(.L_1 - .L_0)
	.align		4
.L_0:
        /*0004*/ 	.word	index@(_Z12MatMulKernel6MatrixS_S_Py)
        /*0008*/ 	.word	0x00000020


	//----- nvinfo : EIATTR_FRAME_SIZE
	.align		4
.L_1:
        /*000c*/ 	.byte	0x04, 0x11
        /*000e*/ 	.short	(.L_3 - .L_2)
	.align		4
.L_2:
        /*0010*/ 	.word	index@(_Z12MatMulKernel6MatrixS_S_Py)
        /*0014*/ 	.word	0x00000000


	//----- nvinfo : EIATTR_MIN_STACK_SIZE
	.align		4
.L_3:
        /*0018*/ 	.byte	0x04, 0x12
        /*001a*/ 	.short	(.L_5 - .L_4)
	.align		4
.L_4:
        /*001c*/ 	.word	index@(_Z12MatMulKernel6MatrixS_S_Py)
        /*0020*/ 	.word	0x00000000
.L_5:


//--------------------- .nv.compat                --------------------------
	.section	.nv.compat,"",@"SHT_CUDA_COMPAT_INFO"
	.align	4
        /*0000*/ 	.byte	0x02, 0x09, 0x00, 0x00, 0x02, 0x02, 0x01, 0x00, 0x02, 0x05, 0x05, 0x00, 0x03, 0x07, 0x01, 0x01
        /*0010*/ 	.byte	0x02, 0x03, 0x00, 0x00, 0x02, 0x06, 0x01, 0x00, 0x04, 0x0b, 0x08, 0x00, 0x09, 0x00, 0x00, 0x00
        /*0020*/ 	.byte	0x00, 0x00, 0x00, 0x00


//--------------------- .nv.info._Z12MatMulKernel6MatrixS_S_Py --------------------------
	.section	.nv.info._Z12MatMulKernel6MatrixS_S_Py,"",@"SHT_CUDA_INFO"
	.sectionflags	@""
	.align	4


	//----- nvinfo : EIATTR_CUDA_API_VERSION
	.align		4
        /*0000*/ 	.byte	0x04, 0x37
        /*0002*/ 	.short	(.L_7 - .L_6)
.L_6:
        /*0004*/ 	.word	0x00000082


	//----- nvinfo : EIATTR_KPARAM_INFO
	.align		4
.L_7:
        /*0008*/ 	.byte	0x04, 0x17
        /*000a*/ 	.short	(.L_9 - .L_8)
.L_8:
        /*000c*/ 	.word	0x00000000
        /*0010*/ 	.short	0x0003
        /*0012*/ 	.short	0x0048
        /*0014*/ 	.byte	0x00, 0xf5, 0x21, 0x00


	//----- nvinfo : EIATTR_KPARAM_INFO
	.align		4
.L_9:
        /*0018*/ 	.byte	0x04, 0x17
        /*001a*/ 	.short	(.L_11 - .L_10)
.L_10:
        /*001c*/ 	.word	0x00000000
        /*0020*/ 	.short	0x0002
        /*0022*/ 	.short	0x0030
        /*0024*/ 	.byte	0x00, 0xf0, 0x61, 0x00


	//----- nvinfo : EIATTR_KPARAM_INFO
	.align		4
.L_11:
        /*0028*/ 	.byte	0x04, 0x17
        /*002a*/ 	.short	(.L_13 - .L_12)
.L_12:
        /*002c*/ 	.word	0x00000000
        /*0030*/ 	.short	0x0001
        /*0032*/ 	.short	0x0018
        /*0034*/ 	.byte	0x00, 0xf0, 0x61, 0x00


	//----- nvinfo : EIATTR_KPARAM_INFO
	.align		4
.L_13:
        /*0038*/ 	.byte	0x04, 0x17
        /*003a*/ 	.short	(.L_15 - .L_14)
.L_14:
        /*003c*/ 	.word	0x00000000
        /*0040*/ 	.short	0x0000
        /*0042*/ 	.short	0x0000
        /*0044*/ 	.byte	0x00, 0xf0, 0x61, 0x00


	//----- nvinfo : EIATTR_SPARSE_MMA_MASK
	.align		4
.L_15:
        /*0048*/ 	.byte	0x03, 0x50
        /*004a*/ 	.short	0x0000


	//----- nvinfo : EIATTR_MAXREG_COUNT
	.align		4
        /*004c*/ 	.byte	0x03, 0x1b
        /*004e*/ 	.short	0x00ff


	//----- nvinfo : EIATTR_NUM_BARRIERS
	.align		4
        /*0050*/ 	.byte	0x02, 0x4c
        /*0052*/ 	.byte	0x01
	.zero		1


	//----- nvinfo : EIATTR_MERCURY_ISA_VERSION
	.align		4
        /*0054*/ 	.byte	0x03, 0x5f
        /*0056*/ 	.short	0x0101


	//----- nvinfo : EIATTR_VRC_CTA_INIT_COUNT
	.align		4
        /*0058*/ 	.byte	0x02, 0x4a
	.zero		1
	.zero		1


	//----- nvinfo : EIATTR_EXIT_INSTR_OFFSETS
	.align		4
        /*005c*/ 	.byte	0x04, 0x1c
        /*005e*/ 	.short	(.L_17 - .L_16)


	//   ....[0]....
.L_16:
        /*0060*/ 	.word	0x00001390


	//----- nvinfo : EIATTR_CBANK_PARAM_SIZE
	.align		4
.L_17:
        /*0064*/ 	.byte	0x03, 0x19
        /*0066*/ 	.short	0x0050


	//----- nvinfo : EIATTR_PARAM_CBANK
	.align		4
        /*0068*/ 	.byte	0x04, 0x0a
        /*006a*/ 	.short	(.L_19 - .L_18)
	.align		4
.L_18:
        /*006c*/ 	.word	index@(.nv.constant0._Z12MatMulKernel6MatrixS_S_Py)
        /*0070*/ 	.short	0x0380
        /*0072*/ 	.short	0x0050


	//----- nvinfo : EIATTR_SW_WAR
	.align		4
.L_19:
        /*0074*/ 	.byte	0x04, 0x36
        /*0076*/ 	.short	(.L_21 - .L_20)
.L_20:
        /*0078*/ 	.word	0x00000008
.L_21:


//--------------------- .nv.callgraph             --------------------------
	.section	.nv.callgraph,"",@"SHT_CUDA_CALLGRAPH"
	.align	4
	.sectionentsize	8
	.align		4
        /*0000*/ 	.word	0x00000000
	.align		4
        /*0004*/ 	.word	0xffffffff
	.align		4
        /*0008*/ 	.word	0x00000000
	.align		4
        /*000c*/ 	.word	0xfffffffe
	.align		4
        /*0010*/ 	.word	0x00000000
	.align		4
        /*0014*/ 	.word	0xfffffffd
	.align		4
        /*0018*/ 	.word	0x00000000
	.align		4
        /*001c*/ 	.word	0xfffffffc


//--------------------- .text._Z12MatMulKernel6MatrixS_S_Py --------------------------
	.section	.text._Z12MatMulKernel6MatrixS_S_Py,"ax",@progbits
	.align	128
        .global         _Z12MatMulKernel6MatrixS_S_Py
        .type           _Z12MatMulKernel6MatrixS_S_Py,@function
        .size           _Z12MatMulKernel6MatrixS_S_Py,(.L_x_5 - _Z12MatMulKernel6MatrixS_S_Py)
        .other          _Z12MatMulKernel6MatrixS_S_Py,@"STO_CUDA_ENTRY STV_DEFAULT"
_Z12MatMulKernel6MatrixS_S_Py:
.text._Z12MatMulKernel6MatrixS_S_Py:
[----:B------:R-:W-:Y:S01]  /*0000*/  LDC R1, c[0x0][0x37c] ;  /* 0x0000df00ff017b82 */ /* 0x000fe20000000800 */
[----:B------:R-:W0:Y:S07]  /*0010*/  S2R R0, SR_CTAID.X ;  /* 0x0000000000007919 */ /* 0x000e2e0000002500 */
[----:B------:R-:W1:Y:S01]  /*0020*/  S2UR UR7, SR_CTAID.Y ;  /* 0x00000000000779c3 */ /* 0x000e620000002600 */
[----:B------:R-:W2:Y:S01]  /*0030*/  LDCU.64 UR8, c[0x0][0x358] ;  /* 0x00006b00ff0877ac */ /* 0x000ea20008000a00 */
[----:B------:R-:W3:Y:S01]  /*0040*/  S2R R14, SR_TID.Y ;  /* 0x00000000000e7919 */ /* 0x000ee20000002200 */
[----:B------:R-:W4:Y:S01]  /*0050*/  S2R R11, SR_TID.X ;  /* 0x00000000000b7919 */ /* 0x000f220000002100 */
[----:B------:R-:W-:Y:S01]  /*0060*/  CS2R R12, SR_CLOCKLO ;  /* 0x00000000000c7805 */ /* 0x000fe20000015000 */
[----:B------:R-:W5:Y:S01]  /*0070*/  LDCU UR6, c[0x0][0x380] ;  /* 0x00007000ff0677ac */ /* 0x000f620008000800 */
[----:B------:R-:W-:Y:S01]  /*0080*/  IMAD.MOV.U32 R21, RZ, RZ, RZ ;  /* 0x000000ffff157224 */ /* 0x000fe200078e00ff */
[----:B-----5:R-:W-:-:S02]  /*0090*/  UISETP.GE.AND UP0, UPT, UR6, 0x5, UPT ;  /* 0x000000050600788c */ /* 0x020fc4000bf06270 */
[----:B------:R-:W-:-:S04]  /*00a0*/  UIMAD.WIDE UR4, UR6, 0x66666667, URZ ;  /* 0x66666667060478a5 */ /* 0x000fc8000f8e02ff */
[----:B------:R-:W-:-:S04]  /*00b0*/  USHF.R.S32.HI UR4, URZ, 0x1, UR5 ;  /* 0x00000001ff047899 */ /* 0x000fc80008011405 */
[----:B------:R-:W-:Y:S01]  /*00c0*/  ULEA.HI UR4, UR5, UR4, URZ, 0x1 ;  /* 0x0000000405047291 */ /* 0x000fe2000f8f08ff */
[----:B0123--:R-:W-:Y:S11]  /*00d0*/  BRA.U !UP0, `(.L_x_0) ;  /* 0x0000001108647547 */ /* 0x00fff6000b800000 */
[----:B------:R-:W0:Y:S01]  /*00e0*/  S2R R7, SR_CgaCtaId ;  /* 0x0000000000077919 */ /* 0x000e220000008800 */
[----:B------:R-:W4:Y:S01]  /*00f0*/  LDC R3, c[0x0][0x3a0] ;  /* 0x0000e800ff037b82 */ /* 0x000f220000000800 */
[----:B------:R-:W1:Y:S01]  /*0100*/  LDCU UR5, c[0x0][0x388] ;  /* 0x00007100ff0577ac */ /* 0x000e620008000800 */
[----:B------:R-:W-:Y:S01]  /*0110*/  MOV R2, 0x400 ;  /* 0x0000040000027802 */ /* 0x000fe20000000f00 */
[----:B------:R-:W-:Y:S01]  /*0120*/  IMAD.MOV.U32 R21, RZ, RZ, RZ ;  /* 0x000000ffff157224 */ /* 0x000fe200078e00ff */
[----:B------:R-:W-:Y:S01]  /*0130*/  UIADD3 UR6, UPT, UPT, UR4, -0x1, URZ ;  /* 0xffffffff04067890 */ /* 0x000fe2000fffe0ff */
[----:B------:R-:W-:Y:S02]  /*0140*/  IMAD.MOV.U32 R19, RZ, RZ, RZ ;  /* 0x000000ffff137224 */ /* 0x000fe400078e00ff */
[----:B------:R-:W-:Y:S01]  /*0150*/  VIADD R4, R2, 0x64 ;  /* 0x0000006402047836 */ /* 0x000fe20000000000 */
[----:B------:R-:W-:Y:S01]  /*0160*/  UISETP.GE.U32.AND UP0, UPT, UR6, 0x3, UPT ;  /* 0x000000030600788c */ /* 0x000fe2000bf06070 */
[----:B----4-:R-:W-:-:S05]  /*0170*/  IMAD R5, R14, R3, R11 ;  /* 0x000000030e057224 */ /* 0x010fca00078e020b */
[----:B------:R-:W-:Y:S02]  /*0180*/  SHF.R.S32.HI R9, RZ, 0x1f, R5 ;  /* 0x0000001fff097819 */ /* 0x000fe40000011405 */
[C---:B0-----:R-:W-:Y:S02]  /*0190*/  LEA R6, R7.reuse, R2, 0x18 ;  /* 0x0000000207067211 */ /* 0x041fe400078ec0ff */
[----:B------:R-:W-:Y:S01]  /*01a0*/  LEA R7, R7, R4, 0x18 ;  /* 0x0000000407077211 */ /* 0x000fe200078ec0ff */
[C---:B-1----:R-:W-:Y:S02]  /*01b0*/  IMAD R4, R14.reuse, UR5, R11 ;  /* 0x000000050e047c24 */ /* 0x042fe4000f8e020b */
[----:B------:R-:W-:Y:S01]  /*01c0*/  IMAD R6, R14, 0x14, R6 ;  /* 0x000000140e067824 */ /* 0x000fe200078e0206 */
[C---:B------:R-:W-:Y:S02]  /*01d0*/  LEA R7, R11.reuse, R7, 0x2 ;  /* 0x000000070b077211 */ /* 0x040fe400078e10ff */
[----:B------:R-:W-:Y:S01]  /*01e0*/  SHF.R.S32.HI R8, RZ, 0x1f, R4 ;  /* 0x0000001fff087819 */ /* 0x000fe20000011404 */
[----:B------:R-:W-:-:S02]  /*01f0*/  IMAD R10, R11, 0x4, R6 ;  /* 0x000000040b0a7824 */ /* 0x000fc400078e0206 */
[----:B------:R-:W-:Y:S01]  /*0200*/  IMAD R11, R14, 0x14, R7 ;  /* 0x000000140e0b7824 */ /* 0x000fe200078e0207 */
[----:B------:R-:W-:Y:S06]  /*0210*/  BRA.U !UP0, `(.L_x_1) ;  /* 0x0000000908487547 */ /* 0x000fec000b800000 */
[----:B------:R-:W-:Y:S01]  /*0220*/  UIMAD UR5, UR7, UR5, URZ ;  /* 0x00000005070572a4 */ /* 0x000fe2000f8e02ff */
[C---:B------:R-:W-:Y:S01]  /*0230*/  IMAD.IADD R18, R0.reuse, 0x1, R3 ;  /* 0x0000000100127824 */ /* 0x040fe200078e0203 */
[----:B------:R-:W-:Y:S01]  /*0240*/  UMOV UR6, 0x5 ;  /* 0x0000000500067882 */ /* 0x000fe20000000000 */
[----:B------:R-:W-:Y:S01]  /*0250*/  IMAD R2, R0, 0x5, RZ ;  /* 0x0000000500027824 */ /* 0x000fe200078e02ff */
[----:B------:R-:W-:Y:S01]  /*0260*/  UIMAD UR5, UR5, UR6, 0xa ;  /* 0x0000000a050574a4 */ /* 0x000fe2000f8e0206 */
[----:B------:R-:W-:Y:S01]  /*0270*/  IMAD.MOV.U32 R21, RZ, RZ, RZ ;  /* 0x000000ffff157224 */ /* 0x000fe200078e00ff */
[----:B------:R-:W-:Y:S01]  /*0280*/  ULOP3.LUT UR4, UR4, 0x1ffffffc, URZ, 0xc0, !UPT ;  /* 0x1ffffffc04047892 */ /* 0x000fe2000f8ec0ff */
[----:B------:R-:W-:Y:S01]  /*0290*/  IMAD R18, R18, 0x5, RZ ;  /* 0x0000000512127824 */ /* 0x000fe200078e02ff */
[----:B------:R-:W0:Y:S01]  /*02a0*/  LDCU.64 UR12, c[0x0][0x3a8] ;  /* 0x00007500ff0c77ac */ /* 0x000e220008000a00 */
[C-C-:B------:R-:W-:Y:S01]  /*02b0*/  IMAD R20, R3.reuse, 0xa, R2.reuse ;  /* 0x0000000a03147824 */ /* 0x140fe200078e0202 */
[----:B------:R-:W-:Y:S01]  /*02c0*/  MOV R19, UR5 ;  /* 0x0000000500137c02 */ /* 0x000fe20008000f00 */
[----:B------:R-:W-:Y:S01]  /*02d0*/  IMAD R22, R3, 0xf, R2 ;  /* 0x0000000f03167824 */ /* 0x000fe200078e0202 */
[----:B------:R-:W1:Y:S01]  /*02e0*/  LDCU.64 UR10, c[0x0][0x390] ;  /* 0x00007200ff0a77ac */ /* 0x000e620008000a00 */
[----:B------:R-:W-:-:S12]  /*02f0*/  UIADD3 UR4, UPT, UPT, -UR4, URZ, URZ ;  /* 0x000000ff04047290 */ /* 0x000fd8000fffe1ff */
.L_x_2:
[----:B------:R-:W-:Y:S01]  /*0300*/  VIADD R15, R19, 0xfffffff6 ;  /* 0xfffffff6130f7836 */ /* 0x000fe20000000000 */
[----:B------:R-:W-:-:S04]  /*0310*/  IADD3 R17, P0, PT, R5, R2, RZ ;  /* 0x0000000205117210 */ /* 0x000fc80007f1e0ff */
[----:B------:R-:W-:Y:S02]  /*0320*/  IADD3 R23, P1, PT, R4, R15, RZ ;  /* 0x0000000f04177210 */ /* 0x000fe40007f3e0ff */
[----:B------:R-:W-:Y:S02]  /*0330*/  LEA.HI.X.SX32 R24, R2, R9, 0x1, P0 ;  /* 0x0000000902187211 */ /* 0x000fe400000f0eff */
[----:B0-----:R-:W-:Y:S02]  /*0340*/  LEA R14, P0, R17, UR12, 0x2 ;  /* 0x0000000c110e7c11 */ /* 0x001fe4000f8010ff */
[----:B------:R-:W-:Y:S02]  /*0350*/  LEA.HI.X.SX32 R26, R15, R8, 0x1, P1 ;  /* 0x000000080f1a7211 */ /* 0x000fe400008f0eff */
[----:B-1----:R-:W-:Y:S02]  /*0360*/  LEA R16, P1, R23, UR10, 0x2 ;  /* 0x0000000a17107c11 */ /* 0x002fe4000f8210ff */
[----:B------:R-:W-:-:S02]  /*0370*/  LEA.HI.X R15, R17, UR13, R24, 0x2, P0 ;  /* 0x0000000d110f7c11 */ /* 0x000fc400080f1418 */
[----:B------:R-:W-:-:S03]  /*0380*/  LEA.HI.X R17, R23, UR11, R26, 0x2, P1 ;  /* 0x0000000b17117c11 */ /* 0x000fc600088f141a */
[----:B------:R-:W2:Y:S04]  /*0390*/  LDG.E R28, desc[UR8][R14.64] ;  /* 0x000000080e1c7981 */ /* 0x000ea8000c1e1900 */
[----:B------:R0:W3:Y:S02]  /*03a0*/  LDG.E R17, desc[UR8][R16.64] ;  /* 0x0000000810117981 */ /* 0x0000e4000c1e1900 */
[----:B0-----:R-:W-:-:S05]  /*03b0*/  VIADD R16, R19, 0xfffffffb ;  /* 0xfffffffb13107836 */ /* 0x001fca0000000000 */
[----:B------:R-:W-:-:S04]  /*03c0*/  IADD3 R14, P0, PT, R4, R16, RZ ;  /* 0x00000010040e7210 */ /* 0x000fc80007f1e0ff */
[----:B------:R-:W-:Y:S02]  /*03d0*/  LEA.HI.X.SX32 R15, R16, R8, 0x1, P0 ;  /* 0x00000008100f7211 */ /* 0x000fe400000f0eff */
[----:B------:R-:W-:Y:S01]  /*03e0*/  LEA R16, P0, R14, UR10, 0x2 ;  /* 0x0000000a0e107c11 */ /* 0x000fe2000f8010ff */
[----:B---3--:R-:W-:Y:S04]  /*03f0*/  STS [R10], R17 ;  /* 0x000000110a007388 */ /* 0x008fe80000000800 */
[----:B--2---:R-:W-:Y:S01]  /*0400*/  STS [R11], R28 ;  /* 0x0000001c0b007388 */ /* 0x004fe20000000800 */
[----:B------:R-:W-:Y:S06]  /*0410*/  BAR.SYNC.DEFER_BLOCKING 0x0 ;  /* 0x0000000000007b1d */ /* 0x000fec0000010000 */
[----:B------:R-:W-:Y:S04]  /*0420*/  LDS R27, [R6] ;  /* 0x00000000061b7984 */ /* 0x000fe80000000800 */
[----:B------:R-:W0:Y:S04]  /*0430*/  LDS R29, [R7] ;  /* 0x00000000071d7984 */ /* 0x000e280000000800 */
[----:B------:R-:W-:Y:S04]  /*0440*/  LDS R25, [R6+0x4] ;  /* 0x0000040006197984 */ /* 0x000fe80000000800 */
[----:B------:R-:W1:Y:S04]  /*0450*/  LDS R26, [R7+0x14] ;  /* 0x00001400071a7984 */ /* 0x000e680000000800 */
[----:B------:R-:W-:Y:S04]  /*0460*/  LDS R23, [R6+0x8] ;  /* 0x0000080006177984 */ /* 0x000fe80000000800 */
[----:B------:R-:W2:Y:S04]  /*0470*/  LDS R24, [R7+0x28] ;  /* 0x0000280007187984 */ /* 0x000ea80000000800 */
[----:B------:R-:W-:Y:S01]  /*0480*/  LDS R28, [R7+0x3c] ;  /* 0x00003c00071c7984 */ /* 0x000fe20000000800 */
[----:B0-----:R-:W-:-:S03]  /*0490*/  FFMA R27, R27, R29, R21 ;  /* 0x0000001d1b1b7223 */ /* 0x001fc60000000015 */
[----:B------:R-:W-:Y:S01]  /*04a0*/  LDS R21, [R6+0x10] ;  /* 0x0000100006157984 */ /* 0x000fe20000000800 */
[----:B-1----:R-:W-:-:S03]  /*04b0*/  FFMA R26, R25, R26, R27 ;  /* 0x0000001a191a7223 */ /* 0x002fc6000000001b */
[----:B------:R-:W0:Y:S01]  /*04c0*/  LDS R27, [R6+0xc] ;  /* 0x00000c00061b7984 */ /* 0x000e220000000800 */
[----:B--2---:R-:W-:-:S03]  /*04d0*/  FFMA R25, R23, R24, R26 ;  /* 0x0000001817197223 */ /* 0x004fc6000000001a */
[----:B------:R-:W1:Y:S01]  /*04e0*/  LDS R24, [R7+0x50] ;  /* 0x0000500007187984 */ /* 0x000e620000000800 */
[----:B------:R-:W-:Y:S01]  /*04f0*/  LEA.HI.X R17, R14, UR11, R15, 0x2, P0 ;  /* 0x0000000b0e117c11 */ /* 0x000fe200080f140f */
[----:B------:R-:W-:Y:S01]  /*0500*/  BAR.SYNC.DEFER_BLOCKING 0x0 ;  /* 0x0000000000007b1d */ /* 0x000fe20000010000 */
[----:B------:R-:W-:-:S04]  /*0510*/  IADD3 R15, P0, PT, R5, R18, RZ ;  /* 0x00000012050f7210 */ /* 0x000fc80007f1e0ff */
[----:B------:R-:W-:Y:S02]  /*0520*/  LEA.HI.X.SX32 R26, R18, R9, 0x1, P0 ;  /* 0x00000009121a7211 */ /* 0x000fe400000f0eff */
[----:B------:R-:W-:-:S04]  /*0530*/  LEA R14, P0, R15, UR12, 0x2 ;  /* 0x0000000c0f0e7c11 */ /* 0x000fc8000f8010ff */
[----:B------:R-:W-:Y:S01]  /*0540*/  LEA.HI.X R15, R15, UR13, R26, 0x2, P0 ;  /* 0x0000000d0f0f7c11 */ /* 0x000fe200080f141a */
[----:B------:R-:W2:Y:S04]  /*0550*/  LDG.E R29, desc[UR8][R16.64] ;  /* 0x00000008101d7981 */ /* 0x000ea8000c1e1900 */
[----:B------:R3:W4:Y:S01]  /*0560*/  LDG.E R14, desc[UR8][R14.64] ;  /* 0x000000080e0e7981 */ /* 0x000722000c1e1900 */
[----:B0-----:R-:W-:-:S04]  /*0570*/  FFMA R27, R27, R28, R25 ;  /* 0x0000001c1b1b7223 */ /* 0x001fc80000000019 */
[----:B-1----:R-:W-:Y:S01]  /*0580*/  FFMA R24, R21, R24, R27 ;  /* 0x0000001815187223 */ /* 0x002fe2000000001b */
[----:B---3--:R-:W-:Y:S01]  /*0590*/  IADD3 R15, P0, PT, R4, R19, RZ ;  /* 0x00000013040f7210 */ /* 0x008fe20007f1e0ff */
[----:B--2---:R-:W-:Y:S04]  /*05a0*/  STS [R10], R29 ;  /* 0x0000001d0a007388 */ /* 0x004fe80000000800 */
[----:B----4-:R-:W-:Y:S01]  /*05b0*/  STS [R11], R14 ;  /* 0x0000000e0b007388 */ /* 0x010fe20000000800 */
[----:B------:R-:W-:Y:S06]  /*05c0*/  BAR.SYNC.DEFER_BLOCKING 0x0 ;  /* 0x0000000000007b1d */ /* 0x000fec0000010000 */
[----:B------:R-:W-:Y:S04]  /*05d0*/  LDS R23, [R6] ;  /* 0x0000000006177984 */ /* 0x000fe80000000800 */
[----:B------:R-:W0:Y:S04]  /*05e0*/  LDS R26, [R7] ;  /* 0x00000000071a7984 */ /* 0x000e280000000800 */
[----:B------:R-:W-:Y:S04]  /*05f0*/  LDS R25, [R6+0x4] ;  /* 0x0000040006197984 */ /* 0x000fe80000000800 */
[----:B------:R-:W1:Y:S04]  /*0600*/  LDS R28, [R7+0x14] ;  /* 0x00001400071c7984 */ /* 0x000e680000000800 */
[----:B------:R-:W-:Y:S04]  /*0610*/  LDS R17, [R6+0x8] ;  /* 0x0000080006117984 */ /* 0x000fe80000000800 */
[----:B------:R-:W2:Y:S04]  /*0620*/  LDS R16, [R7+0x28] ;  /* 0x0000280007107984 */ /* 0x000ea80000000800 */
[----:B------:R-:W-:Y:S04]  /*0630*/  LDS R27, [R6+0xc] ;  /* 0x00000c00061b7984 */ /* 0x000fe80000000800 */
[----:B------:R-:W-:Y:S01]  /*0640*/  LDS R21, [R7+0x50] ;  /* 0x0000500007157984 */ /* 0x000fe20000000800 */
[----:B0-----:R-:W-:Y:S01]  /*0650*/  FFMA R24, R23, R26, R24 ;  /* 0x0000001a17187223 */ /* 0x001fe20000000018 */
[----:B------:R-:W-:-:S03]  /*0660*/  LEA.HI.X.SX32 R26, R19, R8, 0x1, P0 ;  /* 0x00000008131a7211 */ /* 0x000fc600000f0eff */
[----:B-1----:R-:W-:Y:S02]  /*0670*/  FFMA R28, R25, R28, R24 ;  /* 0x0000001c191c7223 */ /* 0x002fe40000000018 */
[----:B------:R-:W0:Y:S04]  /*0680*/  LDS R25, [R7+0x3c] ;  /* 0x00003c0007197984 */ /* 0x000e280000000800 */
[----:B------:R-:W1:Y:S01]  /*0690*/  LDS R24, [R6+0x10] ;  /* 0x0000100006187984 */ /* 0x000e620000000800 */
[----:B------:R-:W-:Y:S01]  /*06a0*/  BAR.SYNC.DEFER_BLOCKING 0x0 ;  /* 0x0000000000007b1d */ /* 0x000fe20000010000 */
[----:B------:R-:W-:-:S04]  /*06b0*/  LEA R14, P0, R15, UR10, 0x2 ;  /* 0x0000000a0f0e7c11 */ /* 0x000fc8000f8010ff */
[----:B------:R-:W-:Y:S02]  /*06c0*/  LEA.HI.X R15, R15, UR11, R26, 0x2, P0 ;  /* 0x0000000b0f0f7c11 */ /* 0x000fe400080f141a */
[----:B------:R-:W-:Y:S01]  /*06d0*/  IADD3 R23, P0, PT, R5, R20, RZ ;  /* 0x0000001405177210 */ /* 0x000fe20007f1e0ff */
[----:B--2---:R-:W-:-:S03]  /*06e0*/  FFMA R28, R17, R16, R28 ;  /* 0x00000010111c7223 */ /* 0x004fc6000000001c */
[----:B------:R-:W-:Y:S02]  /*06f0*/  LEA.HI.X.SX32 R26, R20, R9, 0x1, P0 ;  /* 0x00000009141a7211 */ /* 0x000fe400000f0eff */
[----:B------:R-:W-:-:S04]  /*0700*/  LEA R16, P0, R23, UR12, 0x2 ;  /* 0x0000000c17107c11 */ /* 0x000fc8000f8010ff */
[----:B------:R-:W-:Y:S01]  /*0710*/  LEA.HI.X R17, R23, UR13, R26, 0x2, P0 ;  /* 0x0000000d17117c11 */ /* 0x000fe200080f141a */
[----:B------:R0:W2:Y:S04]  /*0720*/  LDG.E R14, desc[UR8][R14.64] ;  /* 0x000000080e0e7981 */ /* 0x0000a8000c1e1900 */
[----:B------:R3:W4:Y:S01]  /*0730*/  LDG.E R16, desc[UR8][R16.64] ;  /* 0x0000000810107981 */ /* 0x000722000c1e1900 */
[----:B0-----:R-:W-:-:S04]  /*0740*/  FFMA R15, R27, R25, R28 ;  /* 0x000000191b0f7223 */ /* 0x001fc8000000001c */
[----:B-1----:R-:W-:Y:S01]  /*0750*/  FFMA R24, R24, R21, R15 ;  /* 0x0000001518187223 */ /* 0x002fe2000000000f */
[----:B---3--:R-:W-:-:S05]  /*0760*/  VIADD R17, R19, 0x5 ;  /* 0x0000000513117836 */ /* 0x008fca0000000000 */
[----:B------:R-:W-:Y:S01]  /*0770*/  IADD3 R15, P0, PT, R4, R17, RZ ;  /* 0x00000011040f7210 */ /* 0x000fe20007f1e0ff */
[----:B--2---:R-:W-:Y:S04]  /*0780*/  STS [R10], R14 ;  /* 0x0000000e0a007388 */ /* 0x004fe80000000800 */
[----:B----4-:R0:W-:Y:S01]  /*0790*/  STS [R11], R16 ;  /* 0x000000100b007388 */ /* 0x0101e20000000800 */
[----:B------:R-:W-:Y:S06]  /*07a0*/  BAR.SYNC.DEFER_BLOCKING 0x0 ;  /* 0x0000000000007b1d */ /* 0x000fec0000010000 */
[----:B------:R-:W-:Y:S04]  /*07b0*/  LDS R23, [R6] ;  /* 0x0000000006177984 */ /* 0x000fe80000000800 */
[----:B------:R-:W1:Y:S04]  /*07c0*/  LDS R26, [R7] ;  /* 0x00000000071a7984 */ /* 0x000e680000000800 */
[----:B------:R-:W-:Y:S04]  /*07d0*/  LDS R27, [R6+0x4] ;  /* 0x00000400061b7984 */ /* 0x000fe80000000800 */
[----:B------:R-:W2:Y:S04]  /*07e0*/  LDS R29, [R7+0x14] ;  /* 0x00001400071d7984 */ /* 0x000ea80000000800 */
[----:B------:R-:W-:Y:S04]  /*07f0*/  LDS R25, [R6+0x8] ;  /* 0x0000080006197984 */ /* 0x000fe80000000800 */
[----:B------:R-:W3:Y:S04]  /*0800*/  LDS R28, [R7+0x28] ;  /* 0x00002800071c7984 */ /* 0x000ee80000000800 */
[----:B------:R-:W-:Y:S01]  /*0810*/  LDS R21, [R6+0x10] ;  /* 0x0000100006157984 */ /* 0x000fe20000000800 */
[----:B0-----:R-:W-:-:S02]  /*0820*/  LEA.HI.X.SX32 R16, R17, R8, 0x1, P0 ;  /* 0x0000000811107211 */ /* 0x001fc400000f0eff */
[----:B------:R-:W-:Y:S01]  /*0830*/  LEA R14, P0, R15, UR10, 0x2 ;  /* 0x0000000a0f0e7c11 */ /* 0x000fe2000f8010ff */
[----:B-1----:R-:W-:-:S04]  /*0840*/  FFMA R24, R23, R26, R24 ;  /* 0x0000001a17187223 */ /* 0x002fc80000000018 */
[----:B--2---:R-:W-:Y:S02]  /*0850*/  FFMA R24, R27, R29, R24 ;  /* 0x0000001d1b187223 */ /* 0x004fe40000000018 */
[----:B------:R-:W-:Y:S02]  /*0860*/  LDS R27, [R6+0xc] ;  /* 0x00000c00061b7984 */ /* 0x000fe40000000800 */
[----:B---3--:R-:W-:Y:S02]  /*0870*/  FFMA R25, R25, R28, R24 ;  /* 0x0000001c19197223 */ /* 0x008fe40000000018 */
[----:B------:R-:W0:Y:S04]  /*0880*/  LDS R28, [R7+0x3c] ;  /* 0x00003c00071c7984 */ /* 0x000e280000000800 */
[----:B------:R-:W1:Y:S01]  /*0890*/  LDS R24, [R7+0x50] ;  /* 0x0000500007187984 */ /* 0x000e620000000800 */
[----:B------:R-:W-:Y:S01]  /*08a0*/  LEA.HI.X R15, R15, UR11, R16, 0x2, P0 ;  /* 0x0000000b0f0f7c11 */ /* 0x000fe200080f1410 */
[----:B------:R-:W-:Y:S01]  /*08b0*/  BAR.SYNC.DEFER_BLOCKING 0x0 ;  /* 0x0000000000007b1d */ /* 0x000fe20000010000 */
[----:B------:R-:W-:-:S04]  /*08c0*/  IADD3 R17, P0, PT, R5, R22, RZ ;  /* 0x0000001605117210 */ /* 0x000fc80007f1e0ff */
[----:B------:R-:W-:Y:S02]  /*08d0*/  LEA.HI.X.SX32 R26, R22, R9, 0x1, P0 ;  /* 0x00000009161a7211 */ /* 0x000fe400000f0eff */
[----:B------:R-:W-:-:S04]  /*08e0*/  LEA R16, P0, R17, UR12, 0x2 ;  /* 0x0000000c11107c11 */ /* 0x000fc8000f8010ff */
[----:B------:R-:W-:Y:S01]  /*08f0*/  LEA.HI.X R17, R17, UR13, R26, 0x2, P0 ;  /* 0x0000000d11117c11 */ /* 0x000fe200080f141a */
[----:B------:R-:W2:Y:S05]  /*0900*/  LDG.E R29, desc[UR8][R14.64] ;  /* 0x000000080e1d7981 */ /* 0x000eaa000c1e1900 */
[----:B------:R-:W3:Y:S01]  /*0910*/  LDG.E R17, desc[UR8][R16.64] ;  /* 0x0000000810117981 */ /* 0x000ee2000c1e1900 */
[----:B0-----:R-:W-:-:S04]  /*0920*/  FFMA R28, R27, R28, R25 ;  /* 0x0000001c1b1c7223 */ /* 0x001fc80000000019 */
[----:B-1----:R-:W-:Y:S01]  /*0930*/  FFMA R25, R21, R24, R28 ;  /* 0x0000001815197223 */ /* 0x002fe2000000001c */
[----:B------:R-:W-:-:S04]  /*0940*/  UIADD3 UR4, UPT, UPT, UR4, 0x4, URZ ;  /* 0x0000000404047890 */ /* 0x000fc8000fffe0ff */
[----:B------:R-:W-:Y:S01]  /*0950*/  UISETP.NE.AND UP0, UPT, UR4, URZ, UPT ;  /* 0x000000ff0400728c */ /* 0x000fe2000bf05270 */
[----:B------:R-:W-:Y:S01]  /*0960*/  IMAD R2, R3, 0x14, R2 ;  /* 0x0000001403027824 */ /* 0x000fe200078e0202 */
[----:B------:R-:W-:Y:S01]  /*0970*/  IADD3 R19, PT, PT, R19, 0x14, RZ ;  /* 0x0000001413137810 */ /* 0x000fe20007ffe0ff */
[C---:B------:R-:W-:Y:S02]  /*0980*/  IMAD R18, R3.reuse, 0x14, R18 ;  /* 0x0000001403127824 */ /* 0x040fe400078e0212 */
[C---:B------:R-:W-:Y:S02]  /*0990*/  IMAD R20, R3.reuse, 0x14, R20 ;  /* 0x0000001403147824 */ /* 0x040fe400078e0214 */
[----:B------:R-:W-:Y:S01]  /*09a0*/  IMAD R22, R3, 0x14, R22 ;  /* 0x0000001403167824 */ /* 0x000fe200078e0216 */
[----:B--2---:R-:W-:Y:S04]  /*09b0*/  STS [R10], R29 ;  /* 0x0000001d0a007388 */ /* 0x004fe80000000800 */
[----:B---3--:R-:W-:Y:S01]  /*09c0*/  STS [R11], R17 ;  /* 0x000000110b007388 */ /* 0x008fe20000000800 */
        /* <DEDUP_REMOVED lines=9> */
[----:B0-----:R-:W-:-:S03]  /*0a60*/  FFMA R26, R26, R23, R25 ;  /* 0x000000171a1a7223 */ /* 0x001fc60000000019 */
[----:B------:R-:W0:Y:S04]  /*0a70*/  LDS R23, [R7+0x3c] ;  /* 0x00003c0007177984 */ /* 0x000e280000000800 */
[----:B------:R-:W3:Y:S01]  /*0a80*/  LDS R25, [R6+0x10] ;  /* 0x0000100006197984 */ /* 0x000ee20000000800 */
[----:B-1----:R-:W-:-:S04]  /*0a90*/  FFMA R14, R15, R14, R26 ;  /* 0x0000000e0f0e7223 */ /* 0x002fc8000000001a */
[----:B--2---:R-:W-:-:S04]  /*0aa0*/  FFMA R14, R21, R16, R14 ;  /* 0x00000010150e7223 */ /* 0x004fc8000000000e */
[----:B0-----:R-:W-:-:S04]  /*0ab0*/  FFMA R14, R17, R23, R14 ;  /* 0x00000017110e7223 */ /* 0x001fc8000000000e */
[----:B---3--:R-:W-:Y:S01]  /*0ac0*/  FFMA R21, R25, R24, R14 ;  /* 0x0000001819157223 */ /* 0x008fe2000000000e */
[----:B------:R-:W-:Y:S06]  /*0ad0*/  BAR.SYNC.DEFER_BLOCKING 0x0 ;  /* 0x0000000000007b1d */ /* 0x000fec0000010000 */
[----:B------:R-:W-:Y:S05]  /*0ae0*/  BRA.U UP0, `(.L_x_2) ;  /* 0xfffffff900047547 */ /* 0x000fea000b83ffff */
[----:B------:R-:W0:Y:S02]  /*0af0*/  LDC R2, c[0x0][0x380] ;  /* 0x0000e000ff027b82 */ /* 0x000e240000000800 */
[----:B0-----:R-:W-:-:S05]  /*0b00*/  IMAD.HI R2, R2, 0x66666667, RZ ;  /* 0x6666666702027827 */ /* 0x001fca00078e02ff */
[----:B------:R-:W-:-:S04]  /*0b10*/  SHF.R.S32.HI R15, RZ, 0x1, R2 ;  /* 0x00000001ff0f7819 */ /* 0x000fc80000011402 */
[----:B------:R-:W-:-:S04]  /*0b20*/  LEA.HI R15, R2, R15, RZ, 0x1 ;  /* 0x0000000f020f7211 */ /* 0x000fc800078f08ff */
[----:B------:R-:W-:-:S07]  /*0b30*/  LOP3.LUT R19, R15, 0x1ffffffc, RZ, 0xc0, !PT ;  /* 0x1ffffffc0f137812 */ /* 0x000fce00078ec0ff */
.L_x_1:
[----:B------:R-:W0:Y:S02]  /*0b40*/  LDCU UR4, c[0x0][0x380] ;  /* 0x00007000ff0477ac */ /* 0x000e240008000800 */
[----:B0-----:R-:W-:-:S04]  /*0b50*/  UIMAD.WIDE UR4, UR4, 0x66666667, URZ ;  /* 0x66666667040478a5 */ /* 0x001fc8000f8e02ff */
[----:B------:R-:W-:-:S04]  /*0b60*/  USHF.R.S32.HI UR4, URZ, 0x1, UR5 ;  /* 0x00000001ff047899 */ /* 0x000fc80008011405 */
[----:B------:R-:W-:-:S04]  /*0b70*/  ULEA.HI UR4, UR5, UR4, URZ, 0x1 ;  /* 0x0000000405047291 */ /* 0x000fc8000f8f08ff */
[----:B------:R-:W-:-:S09]  /*0b80*/  ULOP3.LUT UP0, UR5, UR4, 0x3, URZ, 0xc0, !UPT ;  /* 0x0000000304057892 */ /* 0x000fd2000f80c0ff */
[----:B------:R-:W-:Y:S05]  /*0b90*/  BRA.U !UP0, `(.L_x_0) ;  /* 0x0000000508b47547 */ /* 0x000fea000b800000 */
[----:B------:R-:W0:Y:S01]  /*0ba0*/  LDC R2, c[0x0][0x388] ;  /* 0x0000e200ff027b82 */ /* 0x000e220000000800 */
[----:B------:R-:W-:Y:S02]  /*0bb0*/  UISETP.NE.AND UP0, UPT, UR5, 0x1, UPT ;  /* 0x000000010500788c */ /* 0x000fe4000bf05270 */
[----:B------:R-:W-:-:S04]  /*0bc0*/  ULOP3.LUT UR4, UR4, 0x1, URZ, 0xc0, !UPT ;  /* 0x0000000104047892 */ /* 0x000fc8000f8ec0ff */
[----:B------:R-:W-:-:S03]  /*0bd0*/  UISETP.NE.U32.AND UP1, UPT, UR4, 0x1, UPT ;  /* 0x000000010400788c */ /* 0x000fc6000bf25070 */
[----:B------:R-:W-:Y:S08]  /*0be0*/  BRA.U !UP0, `(.L_x_3) ;  /* 0x0000000508107547 */ /* 0x000ff0000b800000 */
[----:B------:R-:W1:Y:S01]  /*0bf0*/  LDCU.64 UR4, c[0x0][0x390] ;  /* 0x00007200ff0477ac */ /* 0x000e620008000a00 */
[----:B------:R-:W-:Y:S02]  /*0c00*/  IMAD R24, R19, R3, R0 ;  /* 0x0000000313187224 */ /* 0x000fe400078e0200 */
[----:B0-----:R-:W-:Y:S01]  /*0c10*/  IMAD R23, R2, UR7, R19 ;  /* 0x0000000702177c24 */ /* 0x001fe2000f8e0213 */
[----:B------:R-:W0:Y:S01]  /*0c20*/  LDCU.64 UR10, c[0x0][0x3a8] ;  /* 0x00007500ff0a77ac */ /* 0x000e220008000a00 */
[----:B------:R-:W-:Y:S02]  /*0c30*/  IMAD R14, R24, 0x5, RZ ;  /* 0x00000005180e7824 */ /* 0x000fe400078e02ff */
[----:B------:R-:W-:-:S03]  /*0c40*/  IMAD R23, R23, 0x5, RZ ;  /* 0x0000000517177824 */ /* 0x000fc600078e02ff */
[----:B------:R-:W-:Y:S02]  /*0c50*/  IADD3 R17, P1, PT, R5, R14, RZ ;  /* 0x0000000e05117210 */ /* 0x000fe40007f3e0ff */
[----:B------:R-:W-:Y:S02]  /*0c60*/  IADD3 R15, P0, PT, R4, R23, RZ ;  /* 0x00000017040f7210 */ /* 0x000fe40007f1e0ff */
[----:B------:R-:W-:Y:S02]  /*0c70*/  LEA.HI.X.SX32 R18, R14, R9, 0x1, P1 ;  /* 0x000000090e127211 */ /* 0x000fe400008f0eff */
[----:B------:R-:W-:Y:S02]  /*0c80*/  LEA.HI.X.SX32 R20, R23, R8, 0x1, P0 ;  /* 0x0000000817147211 */ /* 0x000fe400000f0eff */
[----:B-1----:R-:W-:Y:S02]  /*0c90*/  LEA R14, P0, R15, UR4, 0x2 ;  /* 0x000000040f0e7c11 */ /* 0x002fe4000f8010ff */
[----:B0-----:R-:W-:-:S02]  /*0ca0*/  LEA R16, P1, R17, UR10, 0x2 ;  /* 0x0000000a11107c11 */ /* 0x001fc4000f8210ff */
[----:B------:R-:W-:Y:S02]  /*0cb0*/  LEA.HI.X R15, R15, UR5, R20, 0x2, P0 ;  /* 0x000000050f0f7c11 */ /* 0x000fe400080f1414 */
[----:B------:R-:W-:-:S04]  /*0cc0*/  LEA.HI.X R17, R17, UR11, R18, 0x2, P1 ;  /* 0x0000000b11117c11 */ /* 0x000fc800088f1412 */
[----:B------:R0:W2:Y:S04]  /*0cd0*/  LDG.E R15, desc[UR8][R14.64] ;  /* 0x000000080e0f7981 */ /* 0x0000a8000c1e1900 */
[----:B------:R1:W3:Y:S01]  /*0ce0*/  LDG.E R16, desc[UR8][R16.64] ;  /* 0x0000000810107981 */ /* 0x0002e2000c1e1900 */
[----:B------:R-:W-:Y:S02]  /*0cf0*/  VIADD R23, R23, 0x5 ;  /* 0x0000000517177836 */ /* 0x000fe40000000000 */
[----:B------:R-:W-:-:S03]  /*0d00*/  IMAD.IADD R24, R24, 0x1, R3 ;  /* 0x0000000118187824 */ /* 0x000fc600078e0203 */
[----:B------:R-:W-:Y:S01]  /*0d10*/  IADD3 R25, P0, PT, R4, R23, RZ ;  /* 0x0000001704197210 */ /* 0x000fe20007f1e0ff */
[----:B------:R-:W-:-:S03]  /*0d20*/  IMAD R24, R24, 0x5, RZ ;  /* 0x0000000518187824 */ /* 0x000fc600078e02ff */
[----:B------:R-:W-:Y:S02]  /*0d30*/  LEA.HI.X.SX32 R26, R23, R8, 0x1, P0 ;  /* 0x00000008171a7211 */ /* 0x000fe400000f0eff */
[----:B0-----:R-:W-:Y:S02]  /*0d40*/  LEA R14, P0, R25, UR4, 0x2 ;  /* 0x00000004190e7c11 */ /* 0x001fe4000f8010ff */
[----:B-1----:R-:W-:-:S04]  /*0d50*/  IADD3 R17, P1, PT, R5, R24, RZ ;  /* 0x0000001805117210 */ /* 0x002fc80007f3e0ff */
[----:B------:R-:W-:Y:S01]  /*0d60*/  LEA.HI.X.SX32 R24, R24, R9, 0x1, P1 ;  /* 0x0000000918187211 */ /* 0x000fe200008f0eff */
[----:B--2---:R0:W-:Y:S04]  /*0d70*/  STS [R10], R15 ;  /* 0x0000000f0a007388 */ /* 0x0041e80000000800 */
[----:B---3--:R1:W-:Y:S01]  /*0d80*/  STS [R11], R16 ;  /* 0x000000100b007388 */ /* 0x0083e20000000800 */
[----:B------:R-:W-:Y:S01]  /*0d90*/  BAR.SYNC.DEFER_BLOCKING 0x0 ;  /* 0x0000000000007b1d */ /* 0x000fe20000010000 */
[----:B0-----:R-:W-:Y:S02]  /*0da0*/  LEA.HI.X R15, R25, UR5, R26, 0x2, P0 ;  /* 0x00000005190f7c11 */ /* 0x001fe400080f141a */
[----:B-1----:R-:W-:-:S04]  /*0db0*/  LEA R16, P0, R17, UR10, 0x2 ;  /* 0x0000000a11107c11 */ /* 0x002fc8000f8010ff */
[----:B------:R-:W-:Y:S01]  /*0dc0*/  LEA.HI.X R17, R17, UR11, R24, 0x2, P0 ;  /* 0x0000000b11117c11 */ /* 0x000fe200080f1418 */
        /* <DEDUP_REMOVED lines=10> */
[----:B------:R-:W0:Y:S04]  /*0e70*/  LDS R20, [R6+0xc] ;  /* 0x00000c0006147984 */ /* 0x000e280000000800 */
[----:B------:R-:W1:Y:S01]  /*0e80*/  LDS R18, [R7+0x50] ;  /* 0x0000500007127984 */ /* 0x000e620000000800 */
[----:B------:R-:W-:Y:S06]  /*0e90*/  BAR.SYNC.DEFER_BLOCKING 0x0 ;  /* 0x0000000000007b1d */ /* 0x000fec0000010000 */
[----:B------:R-:W3:Y:S04]  /*0ea0*/  LDG.E R14, desc[UR8][R14.64] ;  /* 0x000000080e0e7981 */ /* 0x000ee8000c1e1900 */
[----:B------:R-:W4:Y:S01]  /*0eb0*/  LDG.E R16, desc[UR8][R16.64] ;  /* 0x0000000810107981 */ /* 0x000f22000c1e1900 */
[----:B--2---:R-:W-:Y:S01]  /*0ec0*/  FFMA R29, R26, R28, R29 ;  /* 0x0000001c1a1d7223 */ /* 0x004fe2000000001d */
[----:B------:R-:W-:-:S03]  /*0ed0*/  IADD3 R19, PT, PT, R19, 0x2, RZ ;  /* 0x0000000213137810 */ /* 0x000fc60007ffe0ff */
[----:B0-----:R-:W-:-:S04]  /*0ee0*/  FFMA R20, R20, R23, R29 ;  /* 0x0000001714147223 */ /* 0x001fc8000000001d */
[----:B-1----:R-:W-:Y:S01]  /*0ef0*/  FFMA R18, R21, R18, R20 ;  /* 0x0000001215127223 */ /* 0x002fe20000000014 */
[----:B---3--:R-:W-:Y:S04]  /*0f00*/  STS [R10], R14 ;  /* 0x0000000e0a007388 */ /* 0x008fe80000000800 */
        /* <DEDUP_REMOVED lines=9> */
[----:B------:R-:W3:Y:S04]  /*0fa0*/  LDS R17, [R7+0x3c] ;  /* 0x00003c0007117984 */ /* 0x000ee80000000800 */
[----:B------:R-:W-:Y:S04]  /*0fb0*/  LDS R21, [R6+0x10] ;  /* 0x0000100006157984 */ /* 0x000fe80000000800 */
[----:B------:R-:W4:Y:S01]  /*0fc0*/  LDS R16, [R7+0x50] ;  /* 0x0000500007107984 */ /* 0x000f220000000800 */
[----:B0-----:R-:W-:-:S04]  /*0fd0*/  FFMA R25, R25, R22, R18 ;  /* 0x0000001619197223 */ /* 0x001fc80000000012 */
[----:B-1----:R-:W-:-:S04]  /*0fe0*/  FFMA R25, R24, R27, R25 ;  /* 0x0000001b18197223 */ /* 0x002fc80000000019 */
[----:B--2---:R-:W-:-:S04]  /*0ff0*/  FFMA R15, R26, R15, R25 ;  /* 0x0000000f1a0f7223 */ /* 0x004fc80000000019 */
[----:B---3--:R-:W-:-:S04]  /*1000*/  FFMA R14, R14, R17, R15 ;  /* 0x000000110e0e7223 */ /* 0x008fc8000000000f */
[----:B----4-:R-:W-:Y:S01]  /*1010*/  FFMA R21, R21, R16, R14 ;  /* 0x0000001015157223 */ /* 0x010fe2000000000e */
[----:B------:R-:W-:Y:S06]  /*1020*/  BAR.SYNC.DEFER_BLOCKING 0x0 ;  /* 0x0000000000007b1d */ /* 0x000fec0000010000 */
.L_x_3:
[----:B------:R-:W-:Y:S05]  /*1030*/  BRA.U UP1, `(.L_x_0) ;  /* 0x00000001018c7547 */ /* 0x000fea000b800000 */
[----:B------:R-:W1:Y:S01]  /*1040*/  LDCU.64 UR4, c[0x0][0x390] ;  /* 0x00007200ff0477ac */ /* 0x000e620008000a00 */
[----:B0-----:R-:W-:Y:S02]  /*1050*/  IMAD R2, R2, UR7, R19 ;  /* 0x0000000702027c24 */ /* 0x001fe4000f8e0213 */
[----:B------:R-:W-:Y:S01]  /*1060*/  IMAD R19, R19, R3, R0 ;  /* 0x0000000313137224 */ /* 0x000fe200078e0200 */
        /* <DEDUP_REMOVED lines=11> */
[----:B------:R-:W2:Y:S04]  /*1120*/  LDG.E R3, desc[UR8][R2.64] ;  /* 0x0000000802037981 */ /* 0x000ea8000c1e1900 */
[----:B------:R-:W3:Y:S04]  /*1130*/  LDG.E R4, desc[UR8][R4.64] ;  /* 0x0000000804047981 */ /* 0x000ee8000c1e1900 */
        /* <DEDUP_REMOVED lines=19> */
.L_x_0:
[----:B0-----:R-:W0:Y:S01]  /*1270*/  S2R R2, SR_TID.X ;  /* 0x0000000000027919 */ /* 0x001e220000002100 */
[----:B------:R-:W1:Y:S01]  /*1280*/  LDC R3, c[0x0][0x3b8] ;  /* 0x0000ee00ff037b82 */ /* 0x000e620000000800 */
[----:B------:R-:W2:Y:S01]  /*1290*/  LDCU.64 UR4, c[0x0][0x3c0] ;  /* 0x00007800ff0477ac */ /* 0x000ea20008000a00 */
[----:B------:R-:W0:Y:S01]  /*12a0*/  S2R R4, SR_TID.Y ;  /* 0x0000000000047919 */ /* 0x000e220000002200 */
[----:B-1----:R-:W-:-:S04]  /*12b0*/  IMAD R0, R3, UR7, R0 ;  /* 0x0000000703007c24 */ /* 0x002fc8000f8e0200 */
[----:B------:R-:W-:Y:S02]  /*12c0*/  IMAD R0, R0, 0x5, RZ ;  /* 0x0000000500007824 */ /* 0x000fe400078e02ff */
[----:B0-----:R-:W-:-:S05]  /*12d0*/  IMAD R3, R4, R3, R2 ;  /* 0x0000000304037224 */ /* 0x001fca00078e0202 */
[----:B------:R-:W-:Y:S02]  /*12e0*/  SHF.R.S32.HI R5, RZ, 0x1f, R3 ;  /* 0x0000001fff057819 */ /* 0x000fe40000011403 */
[----:B------:R-:W-:-:S04]  /*12f0*/  IADD3 R3, P0, PT, R0, R3, RZ ;  /* 0x0000000300037210 */ /* 0x000fc80007f1e0ff */
[----:B------:R-:W-:Y:S02]  /*1300*/  LEA.HI.X.SX32 R0, R0, R5, 0x1, P0 ;  /* 0x0000000500007211 */ /* 0x000fe400000f0eff */
[----:B--2---:R-:W-:-:S04]  /*1310*/  LEA R2, P0, R3, UR4, 0x2 ;  /* 0x0000000403027c11 */ /* 0x004fc8000f8010ff */
[----:B------:R-:W-:-:S05]  /*1320*/  LEA.HI.X R3, R3, UR5, R0, 0x2, P0 ;  /* 0x0000000503037c11 */ /* 0x000fca00080f1400 */
[----:B------:R0:W-:Y:S01]  /*1330*/  STG.E desc[UR8][R2.64], R21 ;  /* 0x0000001502007986 */ /* 0x0001e2000c101908 */
[----:B------:R-:W-:Y:S01]  /*1340*/  CS2R R4, SR_CLOCKLO ;  /* 0x0000000000047805 */ /* 0x000fe20000015000 */
[----:B0-----:R-:W0:Y:S05]  /*1350*/  LDC.64 R2, c[0x0][0x3c8] ;  /* 0x0000f200ff027b82 */ /* 0x001e2a0000000a00 */
[----:B------:R-:W-:-:S05]  /*1360*/  IADD3 R4, P0, PT, -R12, R4, RZ ;  /* 0x000000040c047210 */ /* 0x000fca0007f1e1ff */
[----:B------:R-:W-:-:S05]  /*1370*/  IMAD.X R5, R5, 0x1, ~R13, P0 ;  /* 0x0000000105057824 */ /* 0x000fca00000e0e0d */
[----:B0-----:R-:W-:Y:S01]  /*1380*/  STG.E.64 desc[UR8][R2.64], R4 ;  /* 0x0000000402007986 */ /* 0x001fe2000c101b08 */
[----:B------:R-:W-:Y:S05]  /*1390*/  EXIT ;  /* 0x000000000000794d */ /* 0x000fea0003800000 */
.L_x_4:
[----:B------:R-:W-:-:S00]  /*13a0*/  BRA `(.L_x_4) ;  /* 0xfffffffc00fc7947 */ /* 0x000fc0000383ffff */
[----:B------:R-:W-:-:S00]  /*13b0*/  NOP ;  /* 0x0000000000007918 */ /* 0x000fc00000000000 */
        /* <DEDUP_REMOVED lines=12> */
.L_x_5:


//--------------------- .nv.shared._Z12MatMulKernel6MatrixS_S_Py --------------------------
	.section	.nv.shared._Z12MatMulKernel6MatrixS_S_Py,"aw",@nobits
	.sectionflags	@""
	.align	4
.nv.shared._Z12MatMulKernel6MatrixS_S_Py:
	.zero		1224


//--------------------- .nv.shared.reserved.0     --------------------------
	.section	.nv.shared.reserved.0,"aw",@nobits
	.weak		__nv_reservedSMEM_offset_0_alias
	.size		__nv_reservedSMEM_offset_0_alias, 0, 64
	.other		__nv_reservedSMEM_offset_0_alias,@"STO_CUDA_RESERVED_SHARED STV_DEFAULT"
__nv_reservedSMEM_offset_0_alias:
	.zero		0
	.zero		64


//--------------------- .nv.constant0._Z12MatMulKernel6MatrixS_S_Py --------------------------
	.section	.nv.constant0._Z12MatMulKernel6MatrixS_S_Py,"a",@progbits
	.sectionflags	@""
	.align	4
.nv.constant0._Z12MatMulKernel6MatrixS_S_Py:
	.zero		976


//--------------------- SYMBOLS --------------------------

	.type		.nv.reservedSmem.offset0,@object
	.size		.nv.reservedSmem.offset0,0x4
	.type		.nv.reservedSmem.cap,@object
	.size		.nv.reservedSmem.cap,0x4
